//
// Generated by NVIDIA NVVM Compiler
//
// Compiler Build ID: CL-36424714
// Cuda compilation tools, release 13.0, V13.0.88
// Based on NVVM 20.0.0
//

.version 9.0
.target sm_100
.address_size 64

	// .globl	_Z35kogge_stone_scan_multi_block_kernelPjS_PfS0_S0_j
// _ZZ35kogge_stone_scan_multi_block_kernelPjS_PfS0_S0_jE4XY_0 has been demoted
// _ZZ35kogge_stone_scan_multi_block_kernelPjS_PfS0_S0_jE4XY_1 has been demoted
// _ZZ35kogge_stone_scan_multi_block_kernelPjS_PfS0_S0_jE17precedingBlockSum has been demoted
// _ZZ35kogge_stone_scan_multi_block_kernelPjS_PfS0_S0_jE10blockIndex has been demoted

.visible .entry _Z35kogge_stone_scan_multi_block_kernelPjS_PfS0_S0_j(
	.param .u64 .ptr .align 1 _Z35kogge_stone_scan_multi_block_kernelPjS_PfS0_S0_j_param_0,
	.param .u64 .ptr .align 1 _Z35kogge_stone_scan_multi_block_kernelPjS_PfS0_S0_j_param_1,
	.param .u64 .ptr .align 1 _Z35kogge_stone_scan_multi_block_kernelPjS_PfS0_S0_j_param_2,
	.param .u64 .ptr .align 1 _Z35kogge_stone_scan_multi_block_kernelPjS_PfS0_S0_j_param_3,
	.param .u64 .ptr .align 1 _Z35kogge_stone_scan_multi_block_kernelPjS_PfS0_S0_j_param_4,
	.param .u32 _Z35kogge_stone_scan_multi_block_kernelPjS_PfS0_S0_j_param_5
)
{
	.reg .pred 	%p<18>;
	.reg .b32 	%r<21>;
	.reg .b32 	%f<69>;
	.reg .b64 	%rd<23>;
	// demoted variable
	.shared .align 4 .b8 _ZZ35kogge_stone_scan_multi_block_kernelPjS_PfS0_S0_jE4XY_0[4096];
	// demoted variable
	.shared .align 4 .b8 _ZZ35kogge_stone_scan_multi_block_kernelPjS_PfS0_S0_jE4XY_1[4096];
	// demoted variable
	.shared .align 4 .f32 _ZZ35kogge_stone_scan_multi_block_kernelPjS_PfS0_S0_jE17precedingBlockSum;
	// demoted variable
	.shared .align 4 .u32 _ZZ35kogge_stone_scan_multi_block_kernelPjS_PfS0_S0_jE10blockIndex;
	ld.param.u64 	%rd4, [_Z35kogge_stone_scan_multi_block_kernelPjS_PfS0_S0_j_param_0];
	ld.param.u64 	%rd7, [_Z35kogge_stone_scan_multi_block_kernelPjS_PfS0_S0_j_param_1];
	ld.param.u64 	%rd8, [_Z35kogge_stone_scan_multi_block_kernelPjS_PfS0_S0_j_param_2];
	ld.param.u64 	%rd5, [_Z35kogge_stone_scan_multi_block_kernelPjS_PfS0_S0_j_param_3];
	ld.param.u64 	%rd6, [_Z35kogge_stone_scan_multi_block_kernelPjS_PfS0_S0_j_param_4];
	ld.param.u32 	%r6, [_Z35kogge_stone_scan_multi_block_kernelPjS_PfS0_S0_j_param_5];
	cvta.to.global.u64 	%rd1, %rd8;
	cvta.to.global.u64 	%rd2, %rd7;
	mov.u32 	%r1, %tid.x;
	setp.ne.s32 	%p1, %r1, 0;
	@%p1 bra 	$L__BB0_2;
	cvta.to.global.u64 	%rd9, %rd4;
	mov.b32 	%r7, 0;
	st.shared.u32 	[_ZZ35kogge_stone_scan_multi_block_kernelPjS_PfS0_S0_jE17precedingBlockSum], %r7;
	atom.global.add.u32 	%r8, [%rd9], 1;
	st.shared.u32 	[_ZZ35kogge_stone_scan_multi_block_kernelPjS_PfS0_S0_jE10blockIndex], %r8;
$L__BB0_2:
	bar.sync 	0;
	ld.shared.u32 	%r9, [_ZZ35kogge_stone_scan_multi_block_kernelPjS_PfS0_S0_jE10blockIndex];
	shl.b32 	%r10, %r9, 10;
	or.b32  	%r2, %r10, %r1;
	setp.ge.u32 	%p2, %r2, %r6;
	shl.b32 	%r11, %r1, 2;
	mov.u32 	%r12, _ZZ35kogge_stone_scan_multi_block_kernelPjS_PfS0_S0_jE4XY_0;
	add.s32 	%r3, %r12, %r11;
	@%p2 bra 	$L__BB0_4;
	cvta.to.global.u64 	%rd10, %rd5;
	mul.wide.u32 	%rd11, %r2, 4;
	add.s64 	%rd12, %rd10, %rd11;
	ld.global.f32 	%f31, [%rd12];
	st.shared.f32 	[%r3], %f31;
	bra.uni 	$L__BB0_5;
$L__BB0_4:
	mov.b32 	%r13, 0;
	st.shared.u32 	[%r3], %r13;
$L__BB0_5:
	setp.eq.s32 	%p3, %r1, 0;
	bar.sync 	0;
	@%p3 bra 	$L__BB0_7;
	ld.shared.f32 	%f32, [%r3];
	ld.shared.f32 	%f33, [%r3+-4];
	add.f32 	%f59, %f32, %f33;
	bra.uni 	$L__BB0_8;
$L__BB0_7:
	ld.shared.f32 	%f59, [%r3];
$L__BB0_8:
	mov.u32 	%r15, _ZZ35kogge_stone_scan_multi_block_kernelPjS_PfS0_S0_jE4XY_1;
	add.s32 	%r4, %r15, %r11;
	st.shared.f32 	[%r4], %f59;
	bar.sync 	0;
	setp.lt.u32 	%p4, %r1, 2;
	@%p4 bra 	$L__BB0_10;
	ld.shared.f32 	%f34, [%r4];
	ld.shared.f32 	%f35, [%r4+-8];
	add.f32 	%f60, %f34, %f35;
	bra.uni 	$L__BB0_11;
$L__BB0_10:
	ld.shared.f32 	%f60, [%r4];
$L__BB0_11:
	st.shared.f32 	[%r3], %f60;
	bar.sync 	0;
	setp.lt.u32 	%p5, %r1, 4;
	@%p5 bra 	$L__BB0_13;
	ld.shared.f32 	%f36, [%r3];
	ld.shared.f32 	%f37, [%r3+-16];
	add.f32 	%f61, %f36, %f37;
	bra.uni 	$L__BB0_14;
$L__BB0_13:
	ld.shared.f32 	%f61, [%r3];
$L__BB0_14:
	st.shared.f32 	[%r4], %f61;
	bar.sync 	0;
	setp.lt.u32 	%p6, %r1, 8;
	@%p6 bra 	$L__BB0_16;
	ld.shared.f32 	%f38, [%r4];
	ld.shared.f32 	%f39, [%r4+-32];
	add.f32 	%f62, %f38, %f39;
	bra.uni 	$L__BB0_17;
$L__BB0_16:
	ld.shared.f32 	%f62, [%r4];
$L__BB0_17:
	st.shared.f32 	[%r3], %f62;
	bar.sync 	0;
	setp.lt.u32 	%p7, %r1, 16;
	@%p7 bra 	$L__BB0_19;
	ld.shared.f32 	%f40, [%r3];
	ld.shared.f32 	%f41, [%r3+-64];
	add.f32 	%f63, %f40, %f41;
	bra.uni 	$L__BB0_20;
$L__BB0_19:
	ld.shared.f32 	%f63, [%r3];
$L__BB0_20:
	st.shared.f32 	[%r4], %f63;
	bar.sync 	0;
	setp.lt.u32 	%p8, %r1, 32;
	@%p8 bra 	$L__BB0_22;
	ld.shared.f32 	%f42, [%r4];
	ld.shared.f32 	%f43, [%r4+-128];
	add.f32 	%f64, %f42, %f43;
	bra.uni 	$L__BB0_23;
$L__BB0_22:
	ld.shared.f32 	%f64, [%r4];
$L__BB0_23:
	st.shared.f32 	[%r3], %f64;
	bar.sync 	0;
	setp.lt.u32 	%p9, %r1, 64;
	@%p9 bra 	$L__BB0_25;
	ld.shared.f32 	%f44, [%r3];
	ld.shared.f32 	%f45, [%r3+-256];
	add.f32 	%f65, %f44, %f45;
	bra.uni 	$L__BB0_26;
$L__BB0_25:
	ld.shared.f32 	%f65, [%r3];
$L__BB0_26:
	st.shared.f32 	[%r4], %f65;
	bar.sync 	0;
	setp.lt.u32 	%p10, %r1, 128;
	@%p10 bra 	$L__BB0_28;
	ld.shared.f32 	%f46, [%r4];
	ld.shared.f32 	%f47, [%r4+-512];
	add.f32 	%f66, %f46, %f47;
	bra.uni 	$L__BB0_29;
$L__BB0_28:
	ld.shared.f32 	%f66, [%r4];
$L__BB0_29:
	st.shared.f32 	[%r3], %f66;
	bar.sync 	0;
	setp.lt.u32 	%p11, %r1, 256;
	@%p11 bra 	$L__BB0_31;
	ld.shared.f32 	%f48, [%r3];
	ld.shared.f32 	%f49, [%r3+-1024];
	add.f32 	%f67, %f48, %f49;
	bra.uni 	$L__BB0_32;
$L__BB0_31:
	ld.shared.f32 	%f67, [%r3];
$L__BB0_32:
	st.shared.f32 	[%r4], %f67;
	bar.sync 	0;
	setp.lt.u32 	%p12, %r1, 512;
	@%p12 bra 	$L__BB0_34;
	ld.shared.f32 	%f50, [%r4];
	ld.shared.f32 	%f51, [%r4+-2048];
	add.f32 	%f68, %f50, %f51;
	bra.uni 	$L__BB0_35;
$L__BB0_34:
	ld.shared.f32 	%f68, [%r4];
$L__BB0_35:
	st.shared.f32 	[%r3], %f68;
	ld.shared.u32 	%r5, [_ZZ35kogge_stone_scan_multi_block_kernelPjS_PfS0_S0_jE10blockIndex];
	setp.eq.s32 	%p13, %r5, 0;
	@%p13 bra 	$L__BB0_41;
	setp.ne.s32 	%p14, %r1, 0;
	@%p14 bra 	$L__BB0_40;
	mul.wide.u32 	%rd13, %r5, 4;
	add.s64 	%rd3, %rd2, %rd13;
$L__BB0_38:
	atom.global.or.b32 	%r16, [%rd3+-4], 0;
	setp.eq.s32 	%p15, %r16, 0;
	@%p15 bra 	$L__BB0_38;
	add.s32 	%r17, %r5, -1;
	mul.wide.u32 	%rd14, %r17, 4;
	add.s64 	%rd15, %rd1, %rd14;
	ld.global.f32 	%f52, [%rd15];
	st.shared.f32 	[_ZZ35kogge_stone_scan_multi_block_kernelPjS_PfS0_S0_jE17precedingBlockSum], %f52;
$L__BB0_40:
	bar.sync 	0;
$L__BB0_41:
	setp.ge.u32 	%p16, %r2, %r6;
	@%p16 bra 	$L__BB0_43;
	ld.shared.f32 	%f53, [%r3];
	ld.shared.f32 	%f54, [_ZZ35kogge_stone_scan_multi_block_kernelPjS_PfS0_S0_jE17precedingBlockSum];
	add.f32 	%f55, %f53, %f54;
	cvta.to.global.u64 	%rd16, %rd6;
	mul.wide.u32 	%rd17, %r2, 4;
	add.s64 	%rd18, %rd16, %rd17;
	st.global.f32 	[%rd18], %f55;
$L__BB0_43:
	setp.ne.s32 	%p17, %r1, 1023;
	@%p17 bra 	$L__BB0_45;
	ld.shared.f32 	%f56, [_ZZ35kogge_stone_scan_multi_block_kernelPjS_PfS0_S0_jE4XY_0+4092];
	ld.shared.f32 	%f57, [_ZZ35kogge_stone_scan_multi_block_kernelPjS_PfS0_S0_jE17precedingBlockSum];
	add.f32 	%f58, %f56, %f57;
	ld.shared.u32 	%r18, [_ZZ35kogge_stone_scan_multi_block_kernelPjS_PfS0_S0_jE10blockIndex];
	mul.wide.u32 	%rd19, %r18, 4;
	add.s64 	%rd20, %rd1, %rd19;
	st.global.f32 	[%rd20], %f58;
	membar.gl;
	ld.shared.u32 	%r19, [_ZZ35kogge_stone_scan_multi_block_kernelPjS_PfS0_S0_jE10blockIndex];
	mul.wide.u32 	%rd21, %r19, 4;
	add.s64 	%rd22, %rd2, %rd21;
	mov.b32 	%r20, 1;
	st.global.u32 	[%rd22], %r20;
$L__BB0_45:
	ret;

}


// ===== COMPILED SASS (sm_100) =====

	.target	sm_100

	.elftype	@"ET_EXEC"


//--------------------- .note.nv.tkinfo           --------------------------
	.section	.note.nv.tkinfo,"",@"SHT_NOTE"
	.sectionflags	@"SHF_NOTE_NV_TKINFO"
	.tkinfo
        /*0018*/ 	.word	0x00000002
        /*0030*/ 	.string	""
        /*0030*/ 	.string	"ptxas"
        /*0030*/ 	.string	"Cuda compilation tools, release 13.0, V13.0.88"
        /*0030*/ 	.string	"Build cuda_13.0.r13.0/compiler.36424714_0"
        /*0030*/ 	.string	"-arch sm_100 -m 64 "



//--------------------- .note.nv.cuinfo           --------------------------
	.section	.note.nv.cuinfo,"",@"SHT_NOTE"
	.sectionflags	@"SHF_NOTE_NV_CUINFO"
        /*0018*/ 	.short	0x0002
        /*001a*/ 	.short	0x0064
        /*001c*/ 	.short	0x0082
	.zero		2


//--------------------- .nv.info                  --------------------------
	.section	.nv.info,"",@"SHT_CUDA_INFO"
	.align	4


	//----- nvinfo : EIATTR_REGCOUNT
	.align		4
        /*0000*/ 	.byte	0x04, 0x2f
        /*0002*/ 	.short	(.L_1 - .L_0)
	.align		4
.L_0:
        /*0004*/ 	.word	index@(_Z35kogge_stone_scan_multi_block_kernelPjS_PfS0_S0_j)
        /*0008*/ 	.word	0x0000000b


	//----- nvinfo : EIATTR_FRAME_SIZE
	.align		4
.L_1:
        /*000c*/ 	.byte	0x04, 0x11
        /*000e*/ 	.short	(.L_3 - .L_2)
	.align		4
.L_2:
        /*0010*/ 	.word	index@(_Z35kogge_stone_scan_multi_block_kernelPjS_PfS0_S0_j)
        /*0014*/ 	.word	0x00000000


	//----- nvinfo : EIATTR_MIN_STACK_SIZE
	.align		4
.L_3:
        /*0018*/ 	.byte	0x04, 0x12
        /*001a*/ 	.short	(.L_5 - .L_4)
	.align		4
.L_4:
        /*001c*/ 	.word	index@(_Z35kogge_stone_scan_multi_block_kernelPjS_PfS0_S0_j)
        /*0020*/ 	.word	0x00000000
.L_5:


//--------------------- .nv.compat                --------------------------
	.section	.nv.compat,"",@"SHT_CUDA_COMPAT_INFO"
	.align	4
        /*0000*/ 	.byte	0x02, 0x09, 0x00, 0x00, 0x02, 0x02, 0x01, 0x00, 0x02, 0x05, 0x05, 0x00, 0x03, 0x07, 0x01, 0x01
        /*0010*/ 	.byte	0x02, 0x03, 0x00, 0x00, 0x02, 0x06, 0x01, 0x00, 0x04, 0x0b, 0x08, 0x00, 0x09, 0x00, 0x00, 0x00
        /*0020*/ 	.byte	0x00, 0x00, 0x00, 0x00


//--------------------- .nv.info._Z35kogge_stone_scan_multi_block_kernelPjS_PfS0_S0_j --------------------------
	.section	.nv.info._Z35kogge_stone_scan_multi_block_kernelPjS_PfS0_S0_j,"",@"SHT_CUDA_INFO"
	.sectionflags	@""
	.align	4


	//----- nvinfo : EIATTR_CUDA_API_VERSION
	.align		4
        /*0000*/ 	.byte	0x04, 0x37
        /*0002*/ 	.short	(.L_7 - .L_6)
.L_6:
        /*0004*/ 	.word	0x00000082


	//----- nvinfo : EIATTR_KPARAM_INFO
	.align		4
.L_7:
        /*0008*/ 	.byte	0x04, 0x17
        /*000a*/ 	.short	(.L_9 - .L_8)
.L_8:
        /*000c*/ 	.word	0x00000000
        /*0010*/ 	.short	0x0005
        /*0012*/ 	.short	0x0028
        /*0014*/ 	.byte	0x00, 0xf0, 0x11, 0x00


	//----- nvinfo : EIATTR_KPARAM_INFO
	.align		4
.L_9:
        /*0018*/ 	.byte	0x04, 0x17
        /*001a*/ 	.short	(.L_11 - .L_10)
.L_10:
        /*001c*/ 	.word	0x00000000
        /*0020*/ 	.short	0x0004
        /*0022*/ 	.short	0x0020
        /*0024*/ 	.byte	0x00, 0xf5, 0x21, 0x00


	//----- nvinfo : EIATTR_KPARAM_INFO
	.align		4
.L_11:
        /*0028*/ 	.byte	0x04, 0x17
        /*002a*/ 	.short	(.L_13 - .L_12)
.L_12:
        /*002c*/ 	.word	0x00000000
        /*0030*/ 	.short	0x0003
        /*0032*/ 	.short	0x0018
        /*0034*/ 	.byte	0x00, 0xf5, 0x21, 0x00


	//----- nvinfo : EIATTR_KPARAM_INFO
	.align		4
.L_13:
        /*0038*/ 	.byte	0x04, 0x17
        /*003a*/ 	.short	(.L_15 - .L_14)
.L_14:
        /*003c*/ 	.word	0x00000000
        /*0040*/ 	.short	0x0002
        /*0042*/ 	.short	0x0010
        /*0044*/ 	.byte	0x00, 0xf5, 0x21, 0x00


	//----- nvinfo : EIATTR_KPARAM_INFO
	.align		4
.L_15:
        /*0048*/ 	.byte	0x04, 0x17
        /*004a*/ 	.short	(.L_17 - .L_16)
.L_16:
        /*004c*/ 	.word	0x00000000
        /*0050*/ 	.short	0x0001
        /*0052*/ 	.short	0x0008
        /*0054*/ 	.byte	0x00, 0xf5, 0x21, 0x00


	//----- nvinfo : EIATTR_KPARAM_INFO
	.align		4
.L_17:
        /*0058*/ 	.byte	0x04, 0x17
        /*005a*/ 	.short	(.L_19 - .L_18)
.L_18:
        /*005c*/ 	.word	0x00000000
        /*0060*/ 	.short	0x0000
        /*0062*/ 	.short	0x0000
        /*0064*/ 	.byte	0x00, 0xf5, 0x21, 0x00


	//----- nvinfo : EIATTR_SPARSE_MMA_MASK
	.align		4
.L_19:
        /*0068*/ 	.byte	0x03, 0x50
        /*006a*/ 	.short	0x0000


	//----- nvinfo : EIATTR_MAXREG_COUNT
	.align		4
        /*006c*/ 	.byte	0x03, 0x1b
        /*006e*/ 	.short	0x00ff


	//----- nvinfo : EIATTR_NUM_BARRIERS
	.align		4
        /*0070*/ 	.byte	0x02, 0x4c
        /*0072*/ 	.byte	0x01
	.zero		1


	//----- nvinfo : EIATTR_MERCURY_ISA_VERSION
	.align		4
        /*0074*/ 	.byte	0x03, 0x5f
        /*0076*/ 	.short	0x0101


	//----- nvinfo : EIATTR_VRC_CTA_INIT_COUNT
	.align		4
        /*0078*/ 	.byte	0x02, 0x4a
	.zero		1
	.zero		1


	//----- nvinfo : EIATTR_EXIT_INSTR_OFFSETS
	.align		4
        /*007c*/ 	.byte	0x04, 0x1c
        /*007e*/ 	.short	(.L_21 - .L_20)


	//   ....[0]....
.L_20:
        /*0080*/ 	.word	0x00000850


	//   ....[1]....
        /*0084*/ 	.word	0x00000950


	//----- nvinfo : EIATTR_CRS_STACK_SIZE
	.align		4
.L_21:
        /*0088*/ 	.byte	0x04, 0x1e
        /*008a*/ 	.short	(.L_23 - .L_22)
.L_22:
        /*008c*/ 	.word	0x00000000


	//----- nvinfo : EIATTR_CBANK_PARAM_SIZE
	.align		4
.L_23:
        /*0090*/ 	.byte	0x03, 0x19
        /*0092*/ 	.short	0x002c


	//----- nvinfo : EIATTR_PARAM_CBANK
	.align		4
        /*0094*/ 	.byte	0x04, 0x0a
        /*0096*/ 	.short	(.L_25 - .L_24)
	.align		4
.L_24:
        /*0098*/ 	.word	index@(.nv.constant0._Z35kogge_stone_scan_multi_block_kernelPjS_PfS0_S0_j)
        /*009c*/ 	.short	0x0380
        /*009e*/ 	.short	0x002c


	//----- nvinfo : EIATTR_SW_WAR
	.align		4
.L_25:
        /*00a0*/ 	.byte	0x04, 0x36
        /*00a2*/ 	.short	(.L_27 - .L_26)
.L_26:
        /*00a4*/ 	.word	0x00000008
.L_27:


//--------------------- .nv.callgraph             --------------------------
	.section	.nv.callgraph,"",@"SHT_CUDA_CALLGRAPH"
	.align	4
	.sectionentsize	8
	.align		4
        /*0000*/ 	.word	0x00000000
	.align		4
        /*0004*/ 	.word	0xffffffff
	.align		4
        /*0008*/ 	.word	0x00000000
	.align		4
        /*000c*/ 	.word	0xfffffffe
	.align		4
        /*0010*/ 	.word	0x00000000
	.align		4
        /*0014*/ 	.word	0xfffffffd
	.align		4
        /*0018*/ 	.word	0x00000000
	.align		4
        /*001c*/ 	.word	0xfffffffc


//--------------------- .text._Z35kogge_stone_scan_multi_block_kernelPjS_PfS0_S0_j --------------------------
	.section	.text._Z35kogge_stone_scan_multi_block_kernelPjS_PfS0_S0_j,"ax",@progbits
	.align	128
        .global         _Z35kogge_stone_scan_multi_block_kernelPjS_PfS0_S0_j
        .type           _Z35kogge_stone_scan_multi_block_kernelPjS_PfS0_S0_j,@function
        .size           _Z35kogge_stone_scan_multi_block_kernelPjS_PfS0_S0_j,(.L_x_10 - _Z35kogge_stone_scan_multi_block_kernelPjS_PfS0_S0_j)
        .other          _Z35kogge_stone_scan_multi_block_kernelPjS_PfS0_S0_j,@"STO_CUDA_ENTRY STV_DEFAULT"
_Z35kogge_stone_scan_multi_block_kernelPjS_PfS0_S0_j:
.text._Z35kogge_stone_scan_multi_block_kernelPjS_PfS0_S0_j:
[----:B------:R-:W-:Y:S01]  /*0000*/  LDC R1, c[0x0][0x37c] ;  /* 0x0000df00ff017b82 */ /* 0x000fe20000000800 */
[----:B------:R-:W0:Y:S07]  /*0010*/  S2R R0, SR_TID.X ;  /* 0x0000000000007919 */ /* 0x000e2e0000002100 */
[----:B------:R-:W1:Y:S01]  /*0020*/  S2UR UR7, SR_CgaCtaId ;  /* 0x00000000000779c3 */ /* 0x000e620000008800 */
[----:B------:R-:W-:Y:S01]  /*0030*/  UMOV UR6, 0x400 ;  /* 0x0000040000067882 */ /* 0x000fe20000000000 */
[----:B------:R-:W2:Y:S01]  /*0040*/  LDCU.64 UR8, c[0x0][0x358] ;  /* 0x00006b00ff0877ac */ /* 0x000ea20008000a00 */
[----:B------:R-:W-:Y:S01]  /*0050*/  BSSY.RECONVERGENT B0, `(.L_x_0) ;  /* 0x000000c000007945 */ /* 0x000fe20003800200 */
[----:B-1----:R-:W-:Y:S01]  /*0060*/  ULEA UR10, UR7, UR6, 0x18 ;  /* 0x00000006070a7291 */ /* 0x002fe2000f8ec0ff */
[----:B0-----:R-:W-:-:S13]  /*0070*/  ISETP.NE.AND P0, PT, R0, RZ, PT ;  /* 0x000000ff0000720c */ /* 0x001fda0003f05270 */
[----:B--2---:R-:W-:Y:S05]  /*0080*/  @P0 BRA `(.L_x_1) ;  /* 0x0000000000200947 */ /* 0x004fea0003800000 */
[----:B------:R-:W0:Y:S01]  /*0090*/  LDC.64 R2, c[0x0][0x380] ;  /* 0x0000e000ff027b82 */ /* 0x000e220000000a00 */
[----:B------:R-:W-:-:S06]  /*00a0*/  HFMA2 R5, -RZ, RZ, 0, 5.9604644775390625e-08 ;  /* 0x00000001ff057431 */ /* 0x000fcc00000001ff */
[----:B0-----:R-:W2:Y:S01]  /*00b0*/  ATOMG.E.ADD.STRONG.GPU PT, R5, desc[UR8][R2.64], R5 ;  /* 0x80000005020579a8 */ /* 0x001ea200081ef108 */
[----:B------:R-:W0:Y:S01]  /*00c0*/  S2UR UR5, SR_CgaCtaId ;  /* 0x00000000000579c3 */ /* 0x000e220000008800 */
[----:B------:R-:W-:Y:S01]  /*00d0*/  UMOV UR4, 0x400 ;  /* 0x0000040000047882 */ /* 0x000fe20000000000 */
[----:B------:R-:W-:Y:S01]  /*00e0*/  MOV R4, RZ ;  /* 0x000000ff00047202 */ /* 0x000fe20000000f00 */
[----:B0-----:R-:W-:-:S09]  /*00f0*/  ULEA UR4, UR5, UR4, 0x18 ;  /* 0x0000000405047291 */ /* 0x001fd2000f8ec0ff */
[----:B--2---:R0:W-:Y:S03]  /*0100*/  STS.64 [UR4+0x2000], R4 ;  /* 0x00200004ff007988 */ /* 0x0041e60008000a04 */
.L_x_1:
[----:B------:R-:W-:Y:S05]  /*0110*/  BSYNC.RECONVERGENT B0 ;  /* 0x0000000000007941 */ /* 0x000fea0003800200 */
.L_x_0:
[----:B------:R-:W-:Y:S06]  /*0120*/  BAR.SYNC.DEFER_BLOCKING 0x0 ;  /* 0x0000000000007b1d */ /* 0x000fec0000010000 */
[----:B------:R-:W1:Y:S01]  /*0130*/  LDCU UR4, c[0x0][0x3a8] ;  /* 0x00007500ff0477ac */ /* 0x000e620008000800 */
[----:B------:R-:W-:Y:S01]  /*0140*/  BSSY.RECONVERGENT B0, `(.L_x_2) ;  /* 0x000000d000007945 */ /* 0x000fe20003800200 */
[----:B------:R-:W2:Y:S02]  /*0150*/  LDS R2, [UR10+0x2004] ;  /* 0x0020040aff027984 */ /* 0x000ea40008000800 */
[----:B--2---:R-:W-:-:S05]  /*0160*/  IMAD.SHL.U32 R3, R2, 0x400, RZ ;  /* 0x0000040002037824 */ /* 0x004fca00078e00ff */
[----:B------:R-:W-:Y:S02]  /*0170*/  LOP3.LUT R2, R3, R0, RZ, 0xfc, !PT ;  /* 0x0000000003027212 */ /* 0x000fe400078efcff */
[----:B------:R-:W-:Y:S02]  /*0180*/  LEA R3, R0, UR10, 0x2 ;  /* 0x0000000a00037c11 */ /* 0x000fe4000f8e10ff */
[----:B-1----:R-:W-:-:S13]  /*0190*/  ISETP.GE.U32.AND P1, PT, R2, UR4, PT ;  /* 0x0000000402007c0c */ /* 0x002fda000bf26070 */
[----:B------:R-:W-:Y:S05]  /*01a0*/  @P1 BRA `(.L_x_3) ;  /* 0x0000000000141947 */ /* 0x000fea0003800000 */
[----:B0-----:R-:W0:Y:S02]  /*01b0*/  LDC.64 R4, c[0x0][0x398] ;  /* 0x0000e600ff047b82 */ /* 0x001e240000000a00 */
[----:B0-----:R-:W-:-:S06]  /*01c0*/  IMAD.WIDE.U32 R4, R2, 0x4, R4 ;  /* 0x0000000402047825 */ /* 0x001fcc00078e0004 */
[----:B------:R-:W2:Y:S04]  /*01d0*/  LDG.E R4, desc[UR8][R4.64] ;  /* 0x0000000804047981 */ /* 0x000ea8000c1e1900 */
[----:B--2---:R0:W-:Y:S01]  /*01e0*/  STS [R3], R4 ;  /* 0x0000000403007388 */ /* 0x0041e20000000800 */
[----:B------:R-:W-:Y:S05]  /*01f0*/  BRA `(.L_x_4) ;  /* 0x0000000000047947 */ /* 0x000fea0003800000 */
.L_x_3:
[----:B------:R1:W-:Y:S02]  /*0200*/  STS [R3], RZ ;  /* 0x000000ff03007388 */ /* 0x0003e40000000800 */
.L_x_4:
[----:B------:R-:W-:Y:S05]  /*0210*/  BSYNC.RECONVERGENT B0 ;  /* 0x0000000000007941 */ /* 0x000fea0003800200 */
.L_x_2:
[----:B------:R-:W-:Y:S01]  /*0220*/  BAR.SYNC.DEFER_BLOCKING 0x0 ;  /* 0x0000000000007b1d */ /* 0x000fe20000010000 */
[----:B------:R-:W-:Y:S01]  /*0230*/  ISETP.NE.AND P2, PT, R0, RZ, PT ;  /* 0x000000ff0000720c */ /* 0x000fe20003f45270 */
[----:B------:R-:W-:-:S04]  /*0240*/  UIADD3 UR4, UPT, UPT, UR6, 0x1000, URZ ;  /* 0x0000100006047890 */ /* 0x000fc8000fffe0ff */
[----:B------:R-:W-:-:S08]  /*0250*/  ULEA UR4, UR7, UR4, 0x18 ;  /* 0x0000000407047291 */ /* 0x000fd0000f8ec0ff */
[----:B0-----:R-:W-:Y:S04]  /*0260*/  @P2 LDS R4, [R3] ;  /* 0x0000000003042984 */ /* 0x001fe80000000800 */
[----:B------:R-:W0:Y:S02]  /*0270*/  @P2 LDS R5, [R3+-0x4] ;  /* 0xfffffc0003052984 */ /* 0x000e240000000800 */
[----:B0-----:R-:W-:Y:S01]  /*0280*/  @P2 FADD R5, R4, R5 ;  /* 0x0000000504052221 */ /* 0x001fe20000000000 */
[----:B------:R-:W-:-:S05]  /*0290*/  LEA R4, R0, UR4, 0x2 ;  /* 0x0000000400047c11 */ /* 0x000fca000f8e10ff */
[----:B------:R-:W0:Y:S01]  /*02a0*/  @!P2 LDS R5, [R3] ;  /* 0x000000000305a984 */ /* 0x000e220000000800 */
[----:B------:R-:W-:-:S03]  /*02b0*/  ISETP.GE.U32.AND P2, PT, R0, 0x2, PT ;  /* 0x000000020000780c */ /* 0x000fc60003f46070 */
[----:B0-----:R-:W-:Y:S01]  /*02c0*/  STS [R4], R5 ;  /* 0x0000000504007388 */ /* 0x001fe20000000800 */
[----:B------:R-:W-:Y:S09]  /*02d0*/  BAR.SYNC.DEFER_BLOCKING 0x0 ;  /* 0x0000000000007b1d */ /* 0x000ff20000010000 */
[----:B------:R-:W-:Y:S04]  /*02e0*/  @P2 LDS R6, [R4] ;  /* 0x0000000004062984 */ /* 0x000fe80000000800 */
[----:B------:R-:W0:Y:S02]  /*02f0*/  @P2 LDS R7, [R4+-0x8] ;  /* 0xfffff80004072984 */ /* 0x000e240000000800 */
[----:B0-----:R-:W-:-:S06]  /*0300*/  @P2 FADD R6, R6, R7 ;  /* 0x0000000706062221 */ /* 0x001fcc0000000000 */
        /* <DEDUP_REMOVED lines=56> */
[----:B------:R-:W0:Y:S04]  /*0690*/  @!P2 LDS R6, [R4] ;  /* 0x000000000406a984 */ /* 0x000e280000000800 */
[----:B0-----:R-:W-:Y:S04]  /*06a0*/  STS [R3], R6 ;  /* 0x0000000603007388 */ /* 0x001fe80000000800 */
[----:B------:R-:W0:Y:S02]  /*06b0*/  LDS R7, [UR10+0x2004] ;  /* 0x0020040aff077984 */ /* 0x000e240008000800 */
[----:B0-----:R-:W-:-:S13]  /*06c0*/  ISETP.NE.AND P2, PT, R7, RZ, PT ;  /* 0x000000ff0700720c */ /* 0x001fda0003f45270 */
[----:B------:R-:W-:Y:S05]  /*06d0*/  @!P2 BRA `(.L_x_5) ;  /* 0x000000000040a947 */ /* 0x000fea0003800000 */
[----:B------:R-:W-:Y:S05]  /*06e0*/  @P0 BRA `(.L_x_6) ;  /* 0x0000000000340947 */ /* 0x000fea0003800000 */
[----:B------:R-:W0:Y:S01]  /*06f0*/  LDC.64 R4, c[0x0][0x388] ;  /* 0x0000e200ff047b82 */ /* 0x000e220000000a00 */
[----:B------:R-:W-:Y:S01]  /*0700*/  BSSY B0, `(.L_x_7) ;  /* 0x0000006000007945 */ /* 0x000fe20003800000 */
[----:B0-----:R-:W-:-:S07]  /*0710*/  IMAD.WIDE.U32 R4, R7, 0x4, R4 ;  /* 0x0000000407047825 */ /* 0x001fce00078e0004 */
.L_x_8:
[----:B------:R-:W-:Y:S05]  /*0720*/  YIELD ;  /* 0x0000000000007946 */ /* 0x000fea0003800000 */
[----:B------:R-:W2:Y:S02]  /*0730*/  ATOMG.E.OR.STRONG.GPU PT, R6, desc[UR8][R4.64+-0x4], RZ ;  /* 0xfffffcff040679a8 */ /* 0x000ea4000b1ef108 */
[----:B--2---:R-:W-:-:S13]  /*0740*/  ISETP.NE.AND P0, PT, R6, RZ, PT ;  /* 0x000000ff0600720c */ /* 0x004fda0003f05270 */
[----:B------:R-:W-:Y:S05]  /*0750*/  @!P0 BRA `(.L_x_8) ;  /* 0xfffffffc00f08947 */ /* 0x000fea000383ffff */
[----:B------:R-:W-:Y:S05]  /*0760*/  BSYNC B0 ;  /* 0x0000000000007941 */ /* 0x000fea0003800000 */
.L_x_7:
[----:B------:R-:W0:Y:S01]  /*0770*/  LDC.64 R4, c[0x0][0x390] ;  /* 0x0000e400ff047b82 */ /* 0x000e220000000a00 */
[----:B------:R-:W-:-:S05]  /*0780*/  IADD3 R7, PT, PT, R7, -0x1, RZ ;  /* 0xffffffff07077810 */ /* 0x000fca0007ffe0ff */
[----:B0-----:R-:W-:-:S06]  /*0790*/  IMAD.WIDE.U32 R4, R7, 0x4, R4 ;  /* 0x0000000407047825 */ /* 0x001fcc00078e0004 */
[----:B------:R-:W2:Y:S04]  /*07a0*/  LDG.E R4, desc[UR8][R4.64] ;  /* 0x0000000804047981 */ /* 0x000ea8000c1e1900 */
[----:B--2---:R0:W-:Y:S02]  /*07b0*/  STS [UR10+0x2000], R4 ;  /* 0x00200004ff007988 */ /* 0x0041e4000800080a */
.L_x_6:
[----:B------:R-:W-:Y:S05]  /*07c0*/  WARPSYNC.ALL ;  /* 0x0000000000007948 */ /* 0x000fea0003800000 */
[----:B------:R-:W-:Y:S06]  /*07d0*/  BAR.SYNC.DEFER_BLOCKING 0x0 ;  /* 0x0000000000007b1d */ /* 0x000fec0000010000 */
.L_x_5:
[----:B-1----:R-:W-:Y:S01]  /*07e0*/  @!P1 LDS R3, [R3] ;  /* 0x0000000003039984 */ /* 0x002fe20000000800 */
[----:B0-----:R-:W0:Y:S01]  /*07f0*/  @!P1 LDC.64 R4, c[0x0][0x3a0] ;  /* 0x0000e800ff049b82 */ /* 0x001e220000000a00 */
[----:B------:R-:W-:Y:S02]  /*0800*/  ISETP.NE.AND P0, PT, R0, 0x3ff, PT ;  /* 0x000003ff0000780c */ /* 0x000fe40003f05270 */
[----:B------:R-:W1:Y:S01]  /*0810*/  @!P1 LDS R6, [UR10+0x2000] ;  /* 0x0020000aff069984 */ /* 0x000e620008000800 */
[----:B0-----:R-:W-:-:S04]  /*0820*/  @!P1 IMAD.WIDE.U32 R4, R2, 0x4, R4 ;  /* 0x0000000402049825 */ /* 0x001fc800078e0004 */
[----:B-1----:R-:W-:-:S05]  /*0830*/  @!P1 FADD R7, R3, R6 ;  /* 0x0000000603079221 */ /* 0x002fca0000000000 */
[----:B------:R0:W-:Y:S01]  /*0840*/  @!P1 STG.E desc[UR8][R4.64], R7 ;  /* 0x0000000704009986 */ /* 0x0001e2000c101908 */
[----:B------:R-:W-:Y:S05]  /*0850*/  @P0 EXIT ;  /* 0x000000000000094d */ /* 0x000fea0003800000 */
[----:B0-----:R-:W-:Y:S01]  /*0860*/  LDS R5, [UR10+0xffc] ;  /* 0x000ffc0aff057984 */ /* 0x001fe20008000800 */
[----:B------:R-:W0:Y:S03]  /*0870*/  LDC.64 R2, c[0x0][0x390] ;  /* 0x0000e400ff027b82 */ /* 0x000e260000000a00 */
[----:B------:R-:W1:Y:S02]  /*0880*/  LDS.64 R6, [UR10+0x2000] ;  /* 0x0020000aff067984 */ /* 0x000e640008000a00 */
[----:B-1----:R-:W-:Y:S01]  /*0890*/  FADD R5, R6, R5 ;  /* 0x0000000506057221 */ /* 0x002fe20000000000 */
[----:B0-----:R-:W-:-:S05]  /*08a0*/  IMAD.WIDE.U32 R2, R7, 0x4, R2 ;  /* 0x0000000407027825 */ /* 0x001fca00078e0002 */
[----:B------:R0:W-:Y:S01]  /*08b0*/  STG.E desc[UR8][R2.64], R5 ;  /* 0x0000000502007986 */ /* 0x0001e2000c101908 */
[----:B------:R-:W-:Y:S06]  /*08c0*/  MEMBAR.SC.GPU ;  /* 0x0000000000007992 */ /* 0x000fec0000002000 */
[----:B------:R-:W-:-:S00]  /*08d0*/  ERRBAR ;  /* 0x00000000000079ab */ /* 0x000fc00000000000 */
[----:B------:R-:W-:Y:S06]  /*08e0*/  CGAERRBAR ;  /* 0x00000000000075ab */ /* 0x000fec0000000000 */
[----:B------:R-:W-:Y:S04]  /*08f0*/  CCTL.IVALL ;  /* 0x00000000ff00798f */ /* 0x000fe80002000000 */
[----:B------:R-:W1:Y:S01]  /*0900*/  LDS R5, [UR10+0x2004] ;  /* 0x0020040aff057984 */ /* 0x000e620008000800 */
[----:B0-----:R-:W1:Y:S01]  /*0910*/  LDC.64 R2, c[0x0][0x388] ;  /* 0x0000e200ff027b82 */ /* 0x001e620000000a00 */
[----:B------:R-:W-:-:S02]  /*0920*/  IMAD.MOV.U32 R7, RZ, RZ, 0x1 ;  /* 0x00000001ff077424 */ /* 0x000fc400078e00ff */
[----:B-1----:R-:W-:-:S05]  /*0930*/  IMAD.WIDE.U32 R2, R5, 0x4, R2 ;  /* 0x0000000405027825 */ /* 0x002fca00078e0002 */
[----:B------:R-:W-:Y:S01]  /*0940*/  STG.E desc[UR8][R2.64], R7 ;  /* 0x0000000702007986 */ /* 0x000fe2000c101908 */
[----:B------:R-:W-:Y:S05]  /*0950*/  EXIT ;  /* 0x000000000000794d */ /* 0x000fea0003800000 */
.L_x_9:
[----:B------:R-:W-:-:S00]  /*0960*/  BRA `(.L_x_9) ;  /* 0xfffffffc00fc7947 */ /* 0x000fc0000383ffff */
[----:B------:R-:W-:-:S00]  /*0970*/  NOP ;  /* 0x0000000000007918 */ /* 0x000fc00000000000 */
        /* <DEDUP_REMOVED lines=8> */
.L_x_10:


//--------------------- .nv.shared._Z35kogge_stone_scan_multi_block_kernelPjS_PfS0_S0_j --------------------------
	.section	.nv.shared._Z35kogge_stone_scan_multi_block_kernelPjS_PfS0_S0_j,"aw",@nobits
	.sectionflags	@""
	.align	4
.nv.shared._Z35kogge_stone_scan_multi_block_kernelPjS_PfS0_S0_j:
	.zero		9224


//--------------------- .nv.shared.reserved.0     --------------------------
	.section	.nv.shared.reserved.0,"aw",@nobits
	.weak		__nv_reservedSMEM_offset_0_alias
	.size		__nv_reservedSMEM_offset_0_alias, 0, 64
	.other		__nv_reservedSMEM_offset_0_alias,@"STO_CUDA_RESERVED_SHARED STV_DEFAULT"
__nv_reservedSMEM_offset_0_alias:
	.zero		0
	.zero		64


//--------------------- .nv.constant0._Z35kogge_stone_scan_multi_block_kernelPjS_PfS0_S0_j --------------------------
	.section	.nv.constant0._Z35kogge_stone_scan_multi_block_kernelPjS_PfS0_S0_j,"a",@progbits
	.sectionflags	@""
	.align	4
.nv.constant0._Z35kogge_stone_scan_multi_block_kernelPjS_PfS0_S0_j:
	.zero		940


//--------------------- SYMBOLS --------------------------

	.type		.nv.reservedSmem.offset0,@object
	.size		.nv.reservedSmem.offset0,0x4
	.type		.nv.reservedSmem.cap,@object
	.size		.nv.reservedSmem.cap,0x4
